//
// Generated by NVIDIA NVVM Compiler
//
// Compiler Build ID: CL-36424714
// Cuda compilation tools, release 13.0, V13.0.88
// Based on NVVM 20.0.0
//

.version 9.0
.target sm_100
.address_size 64

	// .globl	_Z16gelu_bf16_kernelPK13__nv_bfloat16PS_i

.visible .entry _Z16gelu_bf16_kernelPK13__nv_bfloat16PS_i(
	.param .u64 .ptr .align 1 _Z16gelu_bf16_kernelPK13__nv_bfloat16PS_i_param_0,
	.param .u64 .ptr .align 1 _Z16gelu_bf16_kernelPK13__nv_bfloat16PS_i_param_1,
	.param .u32 _Z16gelu_bf16_kernelPK13__nv_bfloat16PS_i_param_2
)
{
	.reg .pred 	%p<11>;
	.reg .b16 	%rs<13>;
	.reg .b32 	%r<45>;
	.reg .b32 	%f<123>;
	.reg .b64 	%rd<21>;

	ld.param.u64 	%rd3, [_Z16gelu_bf16_kernelPK13__nv_bfloat16PS_i_param_0];
	ld.param.u64 	%rd4, [_Z16gelu_bf16_kernelPK13__nv_bfloat16PS_i_param_1];
	ld.param.u32 	%r13, [_Z16gelu_bf16_kernelPK13__nv_bfloat16PS_i_param_2];
	cvta.to.global.u64 	%rd1, %rd4;
	cvta.to.global.u64 	%rd2, %rd3;
	mov.u32 	%r14, %ctaid.x;
	mov.u32 	%r15, %ntid.x;
	mov.u32 	%r16, %tid.x;
	mad.lo.s32 	%r1, %r14, %r15, %r16;
	mov.u32 	%r17, %nctaid.x;
	mul.lo.s32 	%r2, %r15, %r17;
	shr.u32 	%r18, %r13, 31;
	add.s32 	%r19, %r13, %r18;
	shr.s32 	%r3, %r19, 1;
	setp.ge.s32 	%p1, %r1, %r3;
	@%p1 bra 	$L__BB0_7;
	add.s32 	%r20, %r1, %r2;
	max.s32 	%r21, %r3, %r20;
	setp.lt.s32 	%p2, %r20, %r3;
	selp.u32 	%r22, 1, 0, %p2;
	add.s32 	%r23, %r20, %r22;
	sub.s32 	%r24, %r21, %r23;
	div.u32 	%r25, %r24, %r2;
	add.s32 	%r4, %r25, %r22;
	and.b32  	%r26, %r4, 3;
	setp.eq.s32 	%p3, %r26, 3;
	mov.u32 	%r43, %r1;
	@%p3 bra 	$L__BB0_4;
	add.s32 	%r27, %r4, 1;
	and.b32  	%r28, %r27, 3;
	neg.s32 	%r41, %r28;
	mov.u32 	%r43, %r1;
$L__BB0_3:
	.pragma "nounroll";
	mul.wide.s32 	%rd5, %r43, 4;
	add.s64 	%rd6, %rd1, %rd5;
	add.s64 	%rd7, %rd2, %rd5;
	ld.global.nc.u32 	%r30, [%rd7];
	mov.b32 	{%rs1, %rs2}, %r30;
	// begin inline asm
	{ cvt.f32.bf16 %f1, %rs1;}

	// end inline asm
	// begin inline asm
	{ cvt.f32.bf16 %f2, %rs2;}

	// end inline asm
	mul.rn.f32 	%f5, %f1, %f1;
	mul.rn.f32 	%f6, %f5, %f1;
	mov.f32 	%f7, 0f3D372713;
	mul.rn.f32 	%f8, %f7, %f6;
	add.rn.f32 	%f9, %f1, %f8;
	mov.f32 	%f10, 0f3F4C422A;
	mul.rn.f32 	%f11, %f10, %f9;
	tanh.approx.f32 	%f12, %f11;
	mov.f32 	%f13, 0f3F800000;
	add.rn.f32 	%f14, %f13, %f12;
	mov.f32 	%f15, 0f3F000000;
	mul.rn.f32 	%f16, %f15, %f1;
	mul.rn.f32 	%f3, %f16, %f14;
	mul.rn.f32 	%f17, %f2, %f2;
	mul.rn.f32 	%f18, %f17, %f2;
	mul.rn.f32 	%f19, %f7, %f18;
	add.rn.f32 	%f20, %f2, %f19;
	mul.rn.f32 	%f21, %f10, %f20;
	tanh.approx.f32 	%f22, %f21;
	add.rn.f32 	%f23, %f13, %f22;
	mul.rn.f32 	%f24, %f15, %f2;
	mul.rn.f32 	%f4, %f24, %f23;
	// begin inline asm
	{ cvt.rn.bf16x2.f32 %r29, %f4, %f3;}

	// end inline asm
	st.global.u32 	[%rd6], %r29;
	add.s32 	%r43, %r43, %r2;
	add.s32 	%r41, %r41, 1;
	setp.ne.s32 	%p4, %r41, 0;
	@%p4 bra 	$L__BB0_3;
$L__BB0_4:
	setp.lt.u32 	%p5, %r4, 3;
	@%p5 bra 	$L__BB0_7;
	mul.wide.s32 	%rd11, %r2, 4;
	shl.b32 	%r39, %r2, 2;
$L__BB0_6:
	mul.wide.s32 	%rd8, %r43, 4;
	add.s64 	%rd9, %rd2, %rd8;
	ld.global.nc.u32 	%r35, [%rd9];
	mov.b32 	{%rs3, %rs4}, %r35;
	// begin inline asm
	{ cvt.f32.bf16 %f25, %rs3;}

	// end inline asm
	// begin inline asm
	{ cvt.f32.bf16 %f26, %rs4;}

	// end inline asm
	mul.rn.f32 	%f41, %f25, %f25;
	mul.rn.f32 	%f42, %f41, %f25;
	mov.f32 	%f43, 0f3D372713;
	mul.rn.f32 	%f44, %f43, %f42;
	add.rn.f32 	%f45, %f25, %f44;
	mov.f32 	%f46, 0f3F4C422A;
	mul.rn.f32 	%f47, %f46, %f45;
	tanh.approx.f32 	%f48, %f47;
	mov.f32 	%f49, 0f3F800000;
	add.rn.f32 	%f50, %f49, %f48;
	mov.f32 	%f51, 0f3F000000;
	mul.rn.f32 	%f52, %f51, %f25;
	mul.rn.f32 	%f27, %f52, %f50;
	mul.rn.f32 	%f53, %f26, %f26;
	mul.rn.f32 	%f54, %f53, %f26;
	mul.rn.f32 	%f55, %f43, %f54;
	add.rn.f32 	%f56, %f26, %f55;
	mul.rn.f32 	%f57, %f46, %f56;
	tanh.approx.f32 	%f58, %f57;
	add.rn.f32 	%f59, %f49, %f58;
	mul.rn.f32 	%f60, %f51, %f26;
	mul.rn.f32 	%f28, %f60, %f59;
	// begin inline asm
	{ cvt.rn.bf16x2.f32 %r31, %f28, %f27;}

	// end inline asm
	add.s64 	%rd10, %rd1, %rd8;
	st.global.u32 	[%rd10], %r31;
	add.s64 	%rd12, %rd9, %rd11;
	ld.global.nc.u32 	%r36, [%rd12];
	mov.b32 	{%rs5, %rs6}, %r36;
	// begin inline asm
	{ cvt.f32.bf16 %f29, %rs5;}

	// end inline asm
	// begin inline asm
	{ cvt.f32.bf16 %f30, %rs6;}

	// end inline asm
	mul.rn.f32 	%f61, %f29, %f29;
	mul.rn.f32 	%f62, %f61, %f29;
	mul.rn.f32 	%f63, %f43, %f62;
	add.rn.f32 	%f64, %f29, %f63;
	mul.rn.f32 	%f65, %f46, %f64;
	tanh.approx.f32 	%f66, %f65;
	add.rn.f32 	%f67, %f49, %f66;
	mul.rn.f32 	%f68, %f51, %f29;
	mul.rn.f32 	%f31, %f68, %f67;
	mul.rn.f32 	%f69, %f30, %f30;
	mul.rn.f32 	%f70, %f69, %f30;
	mul.rn.f32 	%f71, %f43, %f70;
	add.rn.f32 	%f72, %f30, %f71;
	mul.rn.f32 	%f73, %f46, %f72;
	tanh.approx.f32 	%f74, %f73;
	add.rn.f32 	%f75, %f49, %f74;
	mul.rn.f32 	%f76, %f51, %f30;
	mul.rn.f32 	%f32, %f76, %f75;
	// begin inline asm
	{ cvt.rn.bf16x2.f32 %r32, %f32, %f31;}

	// end inline asm
	add.s64 	%rd13, %rd10, %rd11;
	st.global.u32 	[%rd13], %r32;
	add.s64 	%rd14, %rd12, %rd11;
	ld.global.nc.u32 	%r37, [%rd14];
	mov.b32 	{%rs7, %rs8}, %r37;
	// begin inline asm
	{ cvt.f32.bf16 %f33, %rs7;}

	// end inline asm
	// begin inline asm
	{ cvt.f32.bf16 %f34, %rs8;}

	// end inline asm
	mul.rn.f32 	%f77, %f33, %f33;
	mul.rn.f32 	%f78, %f77, %f33;
	mul.rn.f32 	%f79, %f43, %f78;
	add.rn.f32 	%f80, %f33, %f79;
	mul.rn.f32 	%f81, %f46, %f80;
	tanh.approx.f32 	%f82, %f81;
	add.rn.f32 	%f83, %f49, %f82;
	mul.rn.f32 	%f84, %f51, %f33;
	mul.rn.f32 	%f35, %f84, %f83;
	mul.rn.f32 	%f85, %f34, %f34;
	mul.rn.f32 	%f86, %f85, %f34;
	mul.rn.f32 	%f87, %f43, %f86;
	add.rn.f32 	%f88, %f34, %f87;
	mul.rn.f32 	%f89, %f46, %f88;
	tanh.approx.f32 	%f90, %f89;
	add.rn.f32 	%f91, %f49, %f90;
	mul.rn.f32 	%f92, %f51, %f34;
	mul.rn.f32 	%f36, %f92, %f91;
	// begin inline asm
	{ cvt.rn.bf16x2.f32 %r33, %f36, %f35;}

	// end inline asm
	add.s64 	%rd15, %rd13, %rd11;
	st.global.u32 	[%rd15], %r33;
	add.s64 	%rd16, %rd14, %rd11;
	ld.global.nc.u32 	%r38, [%rd16];
	mov.b32 	{%rs9, %rs10}, %r38;
	// begin inline asm
	{ cvt.f32.bf16 %f37, %rs9;}

	// end inline asm
	// begin inline asm
	{ cvt.f32.bf16 %f38, %rs10;}

	// end inline asm
	mul.rn.f32 	%f93, %f37, %f37;
	mul.rn.f32 	%f94, %f93, %f37;
	mul.rn.f32 	%f95, %f43, %f94;
	add.rn.f32 	%f96, %f37, %f95;
	mul.rn.f32 	%f97, %f46, %f96;
	tanh.approx.f32 	%f98, %f97;
	add.rn.f32 	%f99, %f49, %f98;
	mul.rn.f32 	%f100, %f51, %f37;
	mul.rn.f32 	%f39, %f100, %f99;
	mul.rn.f32 	%f101, %f38, %f38;
	mul.rn.f32 	%f102, %f101, %f38;
	mul.rn.f32 	%f103, %f43, %f102;
	add.rn.f32 	%f104, %f38, %f103;
	mul.rn.f32 	%f105, %f46, %f104;
	tanh.approx.f32 	%f106, %f105;
	add.rn.f32 	%f107, %f49, %f106;
	mul.rn.f32 	%f108, %f51, %f38;
	mul.rn.f32 	%f40, %f108, %f107;
	// begin inline asm
	{ cvt.rn.bf16x2.f32 %r34, %f40, %f39;}

	// end inline asm
	add.s64 	%rd17, %rd15, %rd11;
	st.global.u32 	[%rd17], %r34;
	add.s32 	%r43, %r39, %r43;
	setp.lt.s32 	%p6, %r43, %r3;
	@%p6 bra 	$L__BB0_6;
$L__BB0_7:
	and.b32  	%r40, %r13, 1;
	setp.eq.b32 	%p7, %r40, 1;
	not.pred 	%p8, %p7;
	setp.ne.s32 	%p9, %r1, %r3;
	or.pred  	%p10, %p8, %p9;
	@%p10 bra 	$L__BB0_9;
	mul.wide.s32 	%rd18, %r13, 2;
	add.s64 	%rd19, %rd2, %rd18;
	ld.global.nc.u16 	%rs11, [%rd19+-2];
	// begin inline asm
	{ cvt.f32.bf16 %f109, %rs11;}

	// end inline asm
	mul.rn.f32 	%f111, %f109, %f109;
	mul.rn.f32 	%f112, %f111, %f109;
	mov.f32 	%f113, 0f3D372713;
	mul.rn.f32 	%f114, %f113, %f112;
	add.rn.f32 	%f115, %f109, %f114;
	mov.f32 	%f116, 0f3F4C422A;
	mul.rn.f32 	%f117, %f116, %f115;
	tanh.approx.f32 	%f118, %f117;
	mov.f32 	%f119, 0f3F800000;
	add.rn.f32 	%f120, %f119, %f118;
	mov.f32 	%f121, 0f3F000000;
	mul.rn.f32 	%f122, %f121, %f109;
	mul.rn.f32 	%f110, %f122, %f120;
	// begin inline asm
	{  cvt.rn.bf16.f32 %rs12, %f110;}

	// end inline asm
	add.s64 	%rd20, %rd1, %rd18;
	st.global.u16 	[%rd20+-2], %rs12;
$L__BB0_9:
	ret;

}


// ===== COMPILED SASS (sm_100) =====

	.target	sm_100

	.elftype	@"ET_EXEC"


//--------------------- .note.nv.tkinfo           --------------------------
	.section	.note.nv.tkinfo,"",@"SHT_NOTE"
	.sectionflags	@"SHF_NOTE_NV_TKINFO"
	.tkinfo
        /*0018*/ 	.word	0x00000002
        /*0030*/ 	.string	""
        /*0030*/ 	.string	"ptxas"
        /*0030*/ 	.string	"Cuda compilation tools, release 13.0, V13.0.88"
        /*0030*/ 	.string	"Build cuda_13.0.r13.0/compiler.36424714_0"
        /*0030*/ 	.string	"-arch sm_100 -m 64 "



//--------------------- .note.nv.cuinfo           --------------------------
	.section	.note.nv.cuinfo,"",@"SHT_NOTE"
	.sectionflags	@"SHF_NOTE_NV_CUINFO"
        /*0018*/ 	.short	0x0002
        /*001a*/ 	.short	0x0064
        /*001c*/ 	.short	0x0082
	.zero		2


//--------------------- .nv.info                  --------------------------
	.section	.nv.info,"",@"SHT_CUDA_INFO"
	.align	4


	//----- nvinfo : EIATTR_REGCOUNT
	.align		4
        /*0000*/ 	.byte	0x04, 0x2f
        /*0002*/ 	.short	(.L_1 - .L_0)
	.align		4
.L_0:
        /*0004*/ 	.word	index@(_Z16gelu_bf16_kernelPK13__nv_bfloat16PS_i)
        /*0008*/ 	.word	0x0000001e


	//----- nvinfo : EIATTR_FRAME_SIZE
	.align		4
.L_1:
        /*000c*/ 	.byte	0x04, 0x11
        /*000e*/ 	.short	(.L_3 - .L_2)
	.align		4
.L_2:
        /*0010*/ 	.word	index@(_Z16gelu_bf16_kernelPK13__nv_bfloat16PS_i)
        /*0014*/ 	.word	0x00000000


	//----- nvinfo : EIATTR_MIN_STACK_SIZE
	.align		4
.L_3:
        /*0018*/ 	.byte	0x04, 0x12
        /*001a*/ 	.short	(.L_5 - .L_4)
	.align		4
.L_4:
        /*001c*/ 	.word	index@(_Z16gelu_bf16_kernelPK13__nv_bfloat16PS_i)
        /*0020*/ 	.word	0x00000000
.L_5:


//--------------------- .nv.compat                --------------------------
	.section	.nv.compat,"",@"SHT_CUDA_COMPAT_INFO"
	.align	4
        /*0000*/ 	.byte	0x02, 0x09, 0x00, 0x00, 0x02, 0x02, 0x01, 0x00, 0x02, 0x05, 0x05, 0x00, 0x03, 0x07, 0x01, 0x01
        /*0010*/ 	.byte	0x02, 0x03, 0x00, 0x00, 0x02, 0x06, 0x01, 0x00, 0x04, 0x0b, 0x08, 0x00, 0x09, 0x00, 0x00, 0x00
        /*0020*/ 	.byte	0x00, 0x00, 0x00, 0x00


//--------------------- .nv.info._Z16gelu_bf16_kernelPK13__nv_bfloat16PS_i --------------------------
	.section	.nv.info._Z16gelu_bf16_kernelPK13__nv_bfloat16PS_i,"",@"SHT_CUDA_INFO"
	.sectionflags	@""
	.align	4


	//----- nvinfo : EIATTR_CUDA_API_VERSION
	.align		4
        /*0000*/ 	.byte	0x04, 0x37
        /*0002*/ 	.short	(.L_7 - .L_6)
.L_6:
        /*0004*/ 	.word	0x00000082


	//----- nvinfo : EIATTR_KPARAM_INFO
	.align		4
.L_7:
        /*0008*/ 	.byte	0x04, 0x17
        /*000a*/ 	.short	(.L_9 - .L_8)
.L_8:
        /*000c*/ 	.word	0x00000000
        /*0010*/ 	.short	0x0002
        /*0012*/ 	.short	0x0010
        /*0014*/ 	.byte	0x00, 0xf0, 0x11, 0x00


	//----- nvinfo : EIATTR_KPARAM_INFO
	.align		4
.L_9:
        /*0018*/ 	.byte	0x04, 0x17
        /*001a*/ 	.short	(.L_11 - .L_10)
.L_10:
        /*001c*/ 	.word	0x00000000
        /*0020*/ 	.short	0x0001
        /*0022*/ 	.short	0x0008
        /*0024*/ 	.byte	0x00, 0xf5, 0x21, 0x00


	//----- nvinfo : EIATTR_KPARAM_INFO
	.align		4
.L_11:
        /*0028*/ 	.byte	0x04, 0x17
        /*002a*/ 	.short	(.L_13 - .L_12)
.L_12:
        /*002c*/ 	.word	0x00000000
        /*0030*/ 	.short	0x0000
        /*0032*/ 	.short	0x0000
        /*0034*/ 	.byte	0x00, 0xf5, 0x21, 0x00


	//----- nvinfo : EIATTR_SPARSE_MMA_MASK
	.align		4
.L_13:
        /*0038*/ 	.byte	0x03, 0x50
        /*003a*/ 	.short	0x0000


	//----- nvinfo : EIATTR_MAXREG_COUNT
	.align		4
        /*003c*/ 	.byte	0x03, 0x1b
        /*003e*/ 	.short	0x00ff


	//----- nvinfo : EIATTR_MERCURY_ISA_VERSION
	.align		4
        /*0040*/ 	.byte	0x03, 0x5f
        /*0042*/ 	.short	0x0101


	//----- nvinfo : EIATTR_VRC_CTA_INIT_COUNT
	.align		4
        /*0044*/ 	.byte	0x02, 0x4a
	.zero		1
	.zero		1


	//----- nvinfo : EIATTR_EXIT_INSTR_OFFSETS
	.align		4
        /*0048*/ 	.byte	0x04, 0x1c
        /*004a*/ 	.short	(.L_15 - .L_14)


	//   ....[0]....
.L_14:
        /*004c*/ 	.word	0x00000c30


	//   ....[1]....
        /*0050*/ 	.word	0x00000d50


	//----- nvinfo : EIATTR_CRS_STACK_SIZE
	.align		4
.L_15:
        /*0054*/ 	.byte	0x04, 0x1e
        /*0056*/ 	.short	(.L_17 - .L_16)
.L_16:
        /*0058*/ 	.word	0x00000000


	//----- nvinfo : EIATTR_CBANK_PARAM_SIZE
	.align		4
.L_17:
        /*005c*/ 	.byte	0x03, 0x19
        /*005e*/ 	.short	0x0014


	//----- nvinfo : EIATTR_PARAM_CBANK
	.align		4
        /*0060*/ 	.byte	0x04, 0x0a
        /*0062*/ 	.short	(.L_19 - .L_18)
	.align		4
.L_18:
        /*0064*/ 	.word	index@(.nv.constant0._Z16gelu_bf16_kernelPK13__nv_bfloat16PS_i)
        /*0068*/ 	.short	0x0380
        /*006a*/ 	.short	0x0014


	//----- nvinfo : EIATTR_SW_WAR
	.align		4
.L_19:
        /*006c*/ 	.byte	0x04, 0x36
        /*006e*/ 	.short	(.L_21 - .L_20)
.L_20:
        /*0070*/ 	.word	0x00000008
.L_21:


//--------------------- .nv.callgraph             --------------------------
	.section	.nv.callgraph,"",@"SHT_CUDA_CALLGRAPH"
	.align	4
	.sectionentsize	8
	.align		4
        /*0000*/ 	.word	0x00000000
	.align		4
        /*0004*/ 	.word	0xffffffff
	.align		4
        /*0008*/ 	.word	0x00000000
	.align		4
        /*000c*/ 	.word	0xfffffffe
	.align		4
        /*0010*/ 	.word	0x00000000
	.align		4
        /*0014*/ 	.word	0xfffffffd
	.align		4
        /*0018*/ 	.word	0x00000000
	.align		4
        /*001c*/ 	.word	0xfffffffc


//--------------------- .text._Z16gelu_bf16_kernelPK13__nv_bfloat16PS_i --------------------------
	.section	.text._Z16gelu_bf16_kernelPK13__nv_bfloat16PS_i,"ax",@progbits
	.align	128
        .global         _Z16gelu_bf16_kernelPK13__nv_bfloat16PS_i
        .type           _Z16gelu_bf16_kernelPK13__nv_bfloat16PS_i,@function
        .size           _Z16gelu_bf16_kernelPK13__nv_bfloat16PS_i,(.L_x_7 - _Z16gelu_bf16_kernelPK13__nv_bfloat16PS_i)
        .other          _Z16gelu_bf16_kernelPK13__nv_bfloat16PS_i,@"STO_CUDA_ENTRY STV_DEFAULT"
_Z16gelu_bf16_kernelPK13__nv_bfloat16PS_i:
.text._Z16gelu_bf16_kernelPK13__nv_bfloat16PS_i:
[----:B------:R-:W-:Y:S01]  /*0000*/  LDC R1, c[0x0][0x37c] ;  /* 0x0000df00ff017b82 */ /* 0x000fe20000000800 */
[----:B------:R-:W0:Y:S07]  /*0010*/  S2R R13, SR_TID.X ;  /* 0x00000000000d7919 */ /* 0x000e2e0000002100 */
[----:B------:R-:W1:Y:S01]  /*0020*/  LDC R12, c[0x0][0x390] ;  /* 0x0000e400ff0c7b82 */ /* 0x000e620000000800 */
[----:B------:R-:W2:Y:S01]  /*0030*/  LDCU.64 UR4, c[0x0][0x358] ;  /* 0x00006b00ff0477ac */ /* 0x000ea20008000a00 */
[----:B------:R-:W-:Y:S06]  /*0040*/  BSSY.RECONVERGENT B0, `(.L_x_0) ;  /* 0x00000bb000007945 */ /* 0x000fec0003800200 */
[----:B------:R-:W0:Y:S08]  /*0050*/  S2UR UR6, SR_CTAID.X ;  /* 0x00000000000679c3 */ /* 0x000e300000002500 */
[----:B------:R-:W0:Y:S01]  /*0060*/  LDC R0, c[0x0][0x360] ;  /* 0x0000d800ff007b82 */ /* 0x000e220000000800 */
[----:B------:R-:W3:Y:S01]  /*0070*/  LDCU UR7, c[0x0][0x370] ;  /* 0x00006e00ff0777ac */ /* 0x000ee20008000800 */
[----:B-1----:R-:W-:-:S04]  /*0080*/  LEA.HI R10, R12, R12, RZ, 0x1 ;  /* 0x0000000c0c0a7211 */ /* 0x002fc800078f08ff */
[----:B------:R-:W-:Y:S01]  /*0090*/  SHF.R.S32.HI R10, RZ, 0x1, R10 ;  /* 0x00000001ff0a7819 */ /* 0x000fe2000001140a */
[C---:B0-----:R-:W-:Y:S02]  /*00a0*/  IMAD R13, R0.reuse, UR6, R13 ;  /* 0x00000006000d7c24 */ /* 0x041fe4000f8e020d */
[----:B---3--:R-:W-:-:S03]  /*00b0*/  IMAD R0, R0, UR7, RZ ;  /* 0x0000000700007c24 */ /* 0x008fc6000f8e02ff */
[----:B------:R-:W-:-:S13]  /*00c0*/  ISETP.GE.AND P0, PT, R13, R10, PT ;  /* 0x0000000a0d00720c */ /* 0x000fda0003f06270 */
[----:B--2---:R-:W-:Y:S05]  /*00d0*/  @P0 BRA `(.L_x_1) ;  /* 0x0000000800c40947 */ /* 0x004fea0003800000 */
[----:B------:R-:W0:Y:S01]  /*00e0*/  I2F.U32.RP R7, R0 ;  /* 0x0000000000077306 */ /* 0x000e220000209000 */
[-C--:B------:R-:W-:Y:S01]  /*00f0*/  IADD3 R5, PT, PT, R13, R0.reuse, RZ ;  /* 0x000000000d057210 */ /* 0x080fe20007ffe0ff */
[----:B------:R-:W-:Y:S01]  /*0100*/  BSSY.RECONVERGENT B1, `(.L_x_2) ;  /* 0x0000042000017945 */ /* 0x000fe20003800200 */
[----:B------:R-:W-:Y:S02]  /*0110*/  IADD3 R9, PT, PT, RZ, -R0, RZ ;  /* 0x80000000ff097210 */ /* 0x000fe40007ffe0ff */
[----:B------:R-:W-:Y:S02]  /*0120*/  ISETP.GE.AND P0, PT, R5, R10, PT ;  /* 0x0000000a0500720c */ /* 0x000fe40003f06270 */
[----:B------:R-:W-:Y:S02]  /*0130*/  VIMNMX R4, PT, PT, R10, R5, !PT ;  /* 0x000000050a047248 */ /* 0x000fe40007fe0100 */
[----:B------:R-:W-:Y:S02]  /*0140*/  SEL R6, RZ, 0x1, P0 ;  /* 0x00000001ff067807 */ /* 0x000fe40000000000 */
[----:B------:R-:W-:-:S02]  /*0150*/  ISETP.NE.U32.AND P2, PT, R0, RZ, PT ;  /* 0x000000ff0000720c */ /* 0x000fc40003f45070 */
[----:B------:R-:W-:Y:S01]  /*0160*/  IADD3 R5, PT, PT, R4, -R5, -R6 ;  /* 0x8000000504057210 */ /* 0x000fe20007ffe806 */
[----:B0-----:R-:W0:Y:S01]  /*0170*/  MUFU.RCP R7, R7 ;  /* 0x0000000700077308 */ /* 0x001e220000001000 */
[----:B------:R-:W-:Y:S02]  /*0180*/  MOV R11, R13 ;  /* 0x0000000d000b7202 */ /* 0x000fe40000000f00 */
[----:B0-----:R-:W-:-:S05]  /*0190*/  IADD3 R2, PT, PT, R7, 0xffffffe, RZ ;  /* 0x0ffffffe07027810 */ /* 0x001fca0007ffe0ff */
[----:B------:R0:W1:Y:S02]  /*01a0*/  F2I.FTZ.U32.TRUNC.NTZ R3, R2 ;  /* 0x0000000200037305 */ /* 0x000064000021f000 */
[----:B0-----:R-:W-:Y:S02]  /*01b0*/  HFMA2 R2, -RZ, RZ, 0, 0 ;  /* 0x00000000ff027431 */ /* 0x001fe400000001ff */
[----:B-1----:R-:W-:-:S04]  /*01c0*/  IMAD R9, R9, R3, RZ ;  /* 0x0000000309097224 */ /* 0x002fc800078e02ff */
[----:B------:R-:W-:-:S06]  /*01d0*/  IMAD.HI.U32 R8, R3, R9, R2 ;  /* 0x0000000903087227 */ /* 0x000fcc00078e0002 */
[----:B------:R-:W-:-:S05]  /*01e0*/  IMAD.HI.U32 R7, R8, R5, RZ ;  /* 0x0000000508077227 */ /* 0x000fca00078e00ff */
[----:B------:R-:W-:-:S05]  /*01f0*/  IADD3 R2, PT, PT, -R7, RZ, RZ ;  /* 0x000000ff07027210 */ /* 0x000fca0007ffe1ff */
[----:B------:R-:W-:Y:S02]  /*0200*/  IMAD R5, R0, R2, R5 ;  /* 0x0000000200057224 */ /* 0x000fe400078e0205 */
[----:B------:R-:W0:Y:S03]  /*0210*/  LDC.64 R2, c[0x0][0x380] ;  /* 0x0000e000ff027b82 */ /* 0x000e260000000a00 */
[----:B------:R-:W-:-:S13]  /*0220*/  ISETP.GE.U32.AND P0, PT, R5, R0, PT ;  /* 0x000000000500720c */ /* 0x000fda0003f06070 */
[----:B------:R-:W-:Y:S02]  /*0230*/  @P0 IADD3 R5, PT, PT, -R0, R5, RZ ;  /* 0x0000000500050210 */ /* 0x000fe40007ffe1ff */
[----:B------:R-:W-:Y:S02]  /*0240*/  @P0 IADD3 R7, PT, PT, R7, 0x1, RZ ;  /* 0x0000000107070810 */ /* 0x000fe40007ffe0ff */
[----:B------:R-:W-:Y:S02]  /*0250*/  ISETP.GE.U32.AND P1, PT, R5, R0, PT ;  /* 0x000000000500720c */ /* 0x000fe40003f26070 */
[----:B------:R-:W1:Y:S11]  /*0260*/  LDC.64 R4, c[0x0][0x388] ;  /* 0x0000e200ff047b82 */ /* 0x000e760000000a00 */
[----:B------:R-:W-:-:S02]  /*0270*/  @P1 IADD3 R7, PT, PT, R7, 0x1, RZ ;  /* 0x0000000107071810 */ /* 0x000fc40007ffe0ff */
[----:B------:R-:W-:-:S04]  /*0280*/  @!P2 LOP3.LUT R7, RZ, R0, RZ, 0x33, !PT ;  /* 0x00000000ff07a212 */ /* 0x000fc800078e33ff */
[----:B------:R-:W-:-:S04]  /*0290*/  IADD3 R14, PT, PT, R6, R7, RZ ;  /* 0x00000007060e7210 */ /* 0x000fc80007ffe0ff */
[C---:B------:R-:W-:Y:S02]  /*02a0*/  LOP3.LUT R6, R14.reuse, 0x3, RZ, 0xc0, !PT ;  /* 0x000000030e067812 */ /* 0x040fe400078ec0ff */
[----:B------:R-:W-:Y:S02]  /*02b0*/  ISETP.GE.U32.AND P1, PT, R14, 0x3, PT ;  /* 0x000000030e00780c */ /* 0x000fe40003f26070 */
[----:B------:R-:W-:-:S13]  /*02c0*/  ISETP.NE.AND P0, PT, R6, 0x3, PT ;  /* 0x000000030600780c */ /* 0x000fda0003f05270 */
[----:B0-----:R-:W-:Y:S05]  /*02d0*/  @!P0 BRA `(.L_x_3) ;  /* 0x0000000000908947 */ /* 0x001fea0003800000 */
[----:B------:R-:W0:Y:S01]  /*02e0*/  LDC.64 R6, c[0x0][0x380] ;  /* 0x0000e000ff067b82 */ /* 0x000e220000000a00 */
[----:B------:R-:W-:Y:S02]  /*02f0*/  IADD3 R14, PT, PT, R14, 0x1, RZ ;  /* 0x000000010e0e7810 */ /* 0x000fe40007ffe0ff */
[----:B------:R-:W-:Y:S02]  /*0300*/  MOV R11, R13 ;  /* 0x0000000d000b7202 */ /* 0x000fe40000000f00 */
[----:B------:R-:W-:-:S03]  /*0310*/  LOP3.LUT R14, R14, 0x3, RZ, 0xc0, !PT ;  /* 0x000000030e0e7812 */ /* 0x000fc600078ec0ff */
[----:B------:R-:W2:Y:S01]  /*0320*/  LDC.64 R8, c[0x0][0x388] ;  /* 0x0000e200ff087b82 */ /* 0x000ea20000000a00 */
[----:B------:R-:W-:-:S07]  /*0330*/  IADD3 R14, PT, PT, -R14, RZ, RZ ;  /* 0x000000ff0e0e7210 */ /* 0x000fce0007ffe1ff */
.L_x_4:
[----:B0--3--:R-:W-:-:S06]  /*0340*/  IMAD.WIDE R16, R11, 0x4, R6 ;  /* 0x000000040b107825 */ /* 0x009fcc00078e0206 */
[----:B------:R-:W3:Y:S01]  /*0350*/  LDG.E.CONSTANT R16, desc[UR4][R16.64] ;  /* 0x0000000410107981 */ /* 0x000ee2000c1e9900 */
[----:B------:R-:W-:-:S04]  /*0360*/  IADD3 R14, PT, PT, R14, 0x1, RZ ;  /* 0x000000010e0e7810 */ /* 0x000fc80007ffe0ff */
[----:B------:R-:W-:Y:S02]  /*0370*/  ISETP.NE.AND P0, PT, R14, RZ, PT ;  /* 0x000000ff0e00720c */ /* 0x000fe40003f05270 */
[C---:B---3--:R-:W-:Y:S02]  /*0380*/  PRMT R15, R16.reuse, 0x7632, R15 ;  /* 0x00007632100f7816 */ /* 0x048fe4000000000f */
[----:B------:R-:W-:Y:S02]  /*0390*/  SHF.L.U32 R18, R16, 0x10, RZ ;  /* 0x0000001010127819 */ /* 0x000fe400000006ff */
[----:B------:R-:W-:-:S03]  /*03a0*/  SHF.L.U32 R15, R15, 0x10, RZ ;  /* 0x000000100f0f7819 */ /* 0x000fc600000006ff */
[C---:B------:R-:W-:Y:S02]  /*03b0*/  FMUL R19, R18.reuse, R18 ;  /* 0x0000001212137220 */ /* 0x040fe40000400000 */
[C---:B------:R-:W-:Y:S01]  /*03c0*/  FMUL R20, R15.reuse, R15 ;  /* 0x0000000f0f147220 */ /* 0x040fe20000400000 */
[C---:B------:R-:W-:Y:S01]  /*03d0*/  FMUL R17, R15.reuse, 0.5 ;  /* 0x3f0000000f117820 */ /* 0x040fe20000400000 */
[----:B------:R-:W-:Y:S02]  /*03e0*/  FMUL R19, R18, R19 ;  /* 0x0000001312137220 */ /* 0x000fe40000400000 */
[----:B------:R-:W-:Y:S02]  /*03f0*/  FMUL R20, R15, R20 ;  /* 0x000000140f147220 */ /* 0x000fe40000400000 */
[----:B------:R-:W-:Y:S02]  /*0400*/  FMUL R19, R19, 0.044714998453855514526 ;  /* 0x3d37271313137820 */ /* 0x000fe40000400000 */
[----:B------:R-:W-:-:S02]  /*0410*/  FMUL R20, R20, 0.044714998453855514526 ;  /* 0x3d37271314147820 */ /* 0x000fc40000400000 */
[C---:B------:R-:W-:Y:S01]  /*0420*/  FADD R19, R18.reuse, R19 ;  /* 0x0000001312137221 */ /* 0x040fe20000000000 */
[----:B------:R-:W-:Y:S01]  /*0430*/  FMUL R18, R18, 0.5 ;  /* 0x3f00000012127820 */ /* 0x000fe20000400000 */
[----:B------:R-:W-:Y:S02]  /*0440*/  FADD R20, R15, R20 ;  /* 0x000000140f147221 */ /* 0x000fe40000000000 */
[----:B------:R-:W-:Y:S02]  /*0450*/  FMUL R19, R19, 0.79788458347320556641 ;  /* 0x3f4c422a13137820 */ /* 0x000fe40000400000 */
[----:B------:R-:W-:-:S04]  /*0460*/  FMUL R20, R20, 0.79788458347320556641 ;  /* 0x3f4c422a14147820 */ /* 0x000fc80000400000 */
[----:B------:R-:W0:Y:S08]  /*0470*/  MUFU.TANH R19, R19 ;  /* 0x0000001300137308 */ /* 0x000e300000002400 */
[----:B------:R-:W3:Y:S01]  /*0480*/  MUFU.TANH R20, R20 ;  /* 0x0000001400147308 */ /* 0x000ee20000002400 */
[----:B0-----:R-:W-:-:S04]  /*0490*/  FADD R15, R19, 1 ;  /* 0x3f800000130f7421 */ /* 0x001fc80000000000 */
[----:B------:R-:W-:Y:S01]  /*04a0*/  FMUL R15, R15, R18 ;  /* 0x000000120f0f7220 */ /* 0x000fe20000400000 */
[----:B---3--:R-:W-:-:S04]  /*04b0*/  FADD R16, R20, 1 ;  /* 0x3f80000014107421 */ /* 0x008fc80000000000 */
[----:B------:R-:W-:Y:S01]  /*04c0*/  FMUL R18, R16, R17 ;  /* 0x0000001110127220 */ /* 0x000fe20000400000 */
[----:B--2---:R-:W-:Y:S01]  /*04d0*/  IMAD.WIDE R16, R11, 0x4, R8 ;  /* 0x000000040b107825 */ /* 0x004fe200078e0208 */
[----:B------:R-:W-:-:S03]  /*04e0*/  IADD3 R11, PT, PT, R0, R11, RZ ;  /* 0x0000000b000b7210 */ /* 0x000fc60007ffe0ff */
[----:B------:R-:W-:-:S05]  /*04f0*/  F2FP.BF16.F32.PACK_AB R15, R18, R15 ;  /* 0x0000000f120f723e */ /* 0x000fca00000010ff */
[----:B------:R3:W-:Y:S01]  /*0500*/  STG.E desc[UR4][R16.64], R15 ;  /* 0x0000000f10007986 */ /* 0x0007e2000c101904 */
[----:B------:R-:W-:Y:S05]  /*0510*/  @P0 BRA `(.L_x_4) ;  /* 0xfffffffc00880947 */ /* 0x000fea000383ffff */
.L_x_3:
[----:B------:R-:W-:Y:S05]  /*0520*/  BSYNC.RECONVERGENT B1 ;  /* 0x0000000000017941 */ /* 0x000fea0003800200 */
.L_x_2:
[----:B------:R-:W-:Y:S05]  /*0530*/  @!P1 BRA `(.L_x_1) ;  /* 0x0000000400ac9947 */ /* 0x000fea0003800000 */
.L_x_5:
[----:B0-----:R-:W-:-:S05]  /*0540*/  IMAD.WIDE R22, R11, 0x4, R2 ;  /* 0x000000040b167825 */ /* 0x001fca00078e0202 */
[----:B---3--:R-:W2:Y:S01]  /*0550*/  LDG.E.CONSTANT R15, desc[UR4][R22.64] ;  /* 0x00000004160f7981 */ /* 0x008ea2000c1e9900 */
[----:B------:R-:W-:-:S05]  /*0560*/  IMAD.WIDE R8, R0, 0x4, R22 ;  /* 0x0000000400087825 */ /* 0x000fca00078e0216 */
[----:B------:R-:W3:Y:S01]  /*0570*/  LDG.E.CONSTANT R7, desc[UR4][R8.64] ;  /* 0x0000000408077981 */ /* 0x000ee2000c1e9900 */
[----:B------:R-:W-:-:S05]  /*0580*/  IMAD.WIDE R20, R0, 0x4, R8 ;  /* 0x0000000400147825 */ /* 0x000fca00078e0208 */
[----:B------:R-:W4:Y:S01]  /*0590*/  LDG.E.CONSTANT R6, desc[UR4][R20.64] ;  /* 0x0000000414067981 */ /* 0x000f22000c1e9900 */
[----:B------:R-:W-:-:S06]  /*05a0*/  IMAD.WIDE R16, R0, 0x4, R20 ;  /* 0x0000000400107825 */ /* 0x000fcc00078e0214 */
[----:B------:R4:W5:Y:S01]  /*05b0*/  LDG.E.CONSTANT R16, desc[UR4][R16.64] ;  /* 0x0000000410107981 */ /* 0x000962000c1e9900 */
[C---:B--2---:R-:W-:Y:S02]  /*05c0*/  SHF.L.U32 R14, R15.reuse, 0x10, RZ ;  /* 0x000000100f0e7819 */ /* 0x044fe400000006ff */
[----:B------:R-:W-:-:S03]  /*05d0*/  PRMT R19, R15, 0x7632, R19 ;  /* 0x000076320f137816 */ /* 0x000fc60000000013 */
[C---:B------:R-:W-:Y:S01]  /*05e0*/  FMUL R15, R14.reuse, R14 ;  /* 0x0000000e0e0f7220 */ /* 0x040fe20000400000 */
[----:B---3--:R-:W-:Y:S01]  /*05f0*/  SHF.L.U32 R22, R7, 0x10, RZ ;  /* 0x0000001007167819 */ /* 0x008fe200000006ff */
[C---:B------:R-:W-:Y:S01]  /*0600*/  FMUL R27, R14.reuse, 0.5 ;  /* 0x3f0000000e1b7820 */ /* 0x040fe20000400000 */
[----:B------:R-:W-:Y:S01]  /*0610*/  SHF.L.U32 R19, R19, 0x10, RZ ;  /* 0x0000001013137819 */ /* 0x000fe200000006ff */
[----:B------:R-:W-:Y:S01]  /*0620*/  FMUL R18, R14, R15 ;  /* 0x0000000f0e127220 */ /* 0x000fe20000400000 */
[----:B------:R-:W-:Y:S01]  /*0630*/  PRMT R15, R7, 0x7632, R15 ;  /* 0x00007632070f7816 */ /* 0x000fe2000000000f */
[----:B------:R-:W-:Y:S01]  /*0640*/  FMUL R7, R22, R22 ;  /* 0x0000001616077220 */ /* 0x000fe20000400000 */
[----:B----4-:R-:W-:Y:S01]  /*0650*/  PRMT R17, R6, 0x7632, R17 ;  /* 0x0000763206117816 */ /* 0x010fe20000000011 */
[----:B------:R-:W-:Y:S01]  /*0660*/  FMUL R8, R19, R19 ;  /* 0x0000001313087220 */ /* 0x000fe20000400000 */
[----:B------:R-:W-:Y:S01]  /*0670*/  FMUL R9, R18, 0.044714998453855514526 ;  /* 0x3d37271312097820 */ /* 0x000fe20000400000 */
[----:B------:R-:W-:-:S02]  /*0680*/  FMUL R7, R22, R7 ;  /* 0x0000000716077220 */ /* 0x000fc40000400000 */
[----:B------:R-:W-:Y:S01]  /*0690*/  FMUL R18, R19, R8 ;  /* 0x0000000813127220 */ /* 0x000fe20000400000 */
[----:B------:R-:W-:Y:S01]  /*06a0*/  FADD R8, R14, R9 ;  /* 0x000000090e087221 */ /* 0x000fe20000000000 */
[----:B------:R-:W-:Y:S01]  /*06b0*/  SHF.L.U32 R9, R15, 0x10, RZ ;  /* 0x000000100f097819 */ /* 0x000fe200000006ff */
[----:B------:R-:W-:Y:S01]  /*06c0*/  FMUL R15, R7, 0.044714998453855514526 ;  /* 0x3d372713070f7820 */ /* 0x000fe20000400000 */
[----:B------:R-:W-:Y:S01]  /*06d0*/  FMUL R18, R18, 0.044714998453855514526 ;  /* 0x3d37271312127820 */ /* 0x000fe20000400000 */
[----:B------:R-:W-:Y:S01]  /*06e0*/  SHF.L.U32 R7, R6, 0x10, RZ ;  /* 0x0000001006077819 */ /* 0x000fe200000006ff */
[----:B------:R-:W-:Y:S01]  /*06f0*/  FMUL R20, R8, 0.79788458347320556641 ;  /* 0x3f4c422a08147820 */ /* 0x000fe20000400000 */
[----:B------:R-:W-:Y:S01]  /*0700*/  FADD R15, R22, R15 ;  /* 0x0000000f160f7221 */ /* 0x000fe20000000000 */
[----:B------:R-:W-:Y:S01]  /*0710*/  FADD R18, R19, R18 ;  /* 0x0000001213127221 */ /* 0x000fe20000000000 */
[----:B------:R-:W-:Y:S02]  /*0720*/  FMUL R8, R9, R9 ;  /* 0x0000000909087220 */ /* 0x000fe40000400000 */
[----:B------:R-:W-:Y:S01]  /*0730*/  FMUL R6, R15, 0.79788458347320556641 ;  /* 0x3f4c422a0f067820 */ /* 0x000fe20000400000 */
[----:B------:R-:W-:Y:S01]  /*0740*/  SHF.L.U32 R15, R17, 0x10, RZ ;  /* 0x00000010110f7819 */ /* 0x000fe200000006ff */
[----:B------:R-:W-:Y:S01]  /*0750*/  FMUL R23, R18, 0.79788458347320556641 ;  /* 0x3f4c422a12177820 */ /* 0x000fe20000400000 */
[C---:B-----5:R-:W-:Y:S01]  /*0760*/  PRMT R17, R16.reuse, 0x7632, R17 ;  /* 0x0000763210117816 */ /* 0x060fe20000000011 */
[----:B------:R-:W-:Y:S01]  /*0770*/  FMUL R18, R7, R7 ;  /* 0x0000000707127220 */ /* 0x000fe20000400000 */
[----:B------:R-:W0:Y:S01]  /*0780*/  MUFU.TANH R20, R20 ;  /* 0x0000001400147308 */ /* 0x000e220000002400 */
[----:B------:R-:W-:Y:S01]  /*0790*/  SHF.L.U32 R16, R16, 0x10, RZ ;  /* 0x0000001010107819 */ /* 0x000fe200000006ff */
[----:B------:R-:W-:Y:S01]  /*07a0*/  FMUL R8, R9, R8 ;  /* 0x0000000809087220 */ /* 0x000fe20000400000 */
[----:B------:R-:W-:Y:S01]  /*07b0*/  SHF.L.U32 R17, R17, 0x10, RZ ;  /* 0x0000001011117819 */ /* 0x000fe200000006ff */
[----:B------:R-:W-:Y:S01]  /*07c0*/  FMUL R18, R7, R18 ;  /* 0x0000001207127220 */ /* 0x000fe20000400000 */
[C---:B------:R-:W-:Y:S01]  /*07d0*/  FMUL R24, R15.reuse, R15 ;  /* 0x0000000f0f187220 */ /* 0x040fe20000400000 */
[----:B------:R-:W-:Y:S01]  /*07e0*/  FMUL R8, R8, 0.044714998453855514526 ;  /* 0x3d37271308087820 */ /* 0x000fe20000400000 */
[----:B------:R-:W-:Y:S01]  /*07f0*/  FMUL R25, R16, R16 ;  /* 0x0000001010197220 */ /* 0x000fe20000400000 */
[----:B------:R-:W2:Y:S01]  /*0800*/  MUFU.TANH R23, R23 ;  /* 0x0000001700177308 */ /* 0x000ea20000002400 */
[----:B------:R-:W-:Y:S01]  /*0810*/  FMUL R18, R18, 0.044714998453855514526 ;  /* 0x3d37271312127820 */ /* 0x000fe20000400000 */
[----:B------:R-:W-:Y:S01]  /*0820*/  FMUL R24, R15, R24 ;  /* 0x000000180f187220 */ /* 0x000fe20000400000 */
[----:B------:R-:W-:Y:S01]  /*0830*/  FMUL R26, R17, R17 ;  /* 0x00000011111a7220 */ /* 0x000fe20000400000 */
[----:B------:R-:W-:Y:S01]  /*0840*/  FADD R8, R9, R8 ;  /* 0x0000000809087221 */ /* 0x000fe20000000000 */
[----:B------:R-:W-:Y:S01]  /*0850*/  FMUL R25, R16, R25 ;  /* 0x0000001910197220 */ /* 0x000fe20000400000 */
[----:B------:R-:W-:Y:S01]  /*0860*/  FADD R18, R7, R18 ;  /* 0x0000001207127221 */ /* 0x000fe20000000000 */
[----:B------:R-:W-:Y:S01]  /*0870*/  FMUL R24, R24, 0.044714998453855514526 ;  /* 0x3d37271318187820 */ /* 0x000fe20000400000 */
[----:B------:R-:W-:Y:S01]  /*0880*/  FMUL R26, R17, R26 ;  /* 0x0000001a111a7220 */ /* 0x000fe20000400000 */
[----:B------:R-:W-:Y:S01]  /*0890*/  FMUL R21, R8, 0.79788458347320556641 ;  /* 0x3f4c422a08157820 */ /* 0x000fe20000400000 */
[----:B------:R-:W-:Y:S01]  /*08a0*/  FMUL R25, R25, 0.044714998453855514526 ;  /* 0x3d37271319197820 */ /* 0x000fe20000400000 */
[----:B------:R-:W-:Y:S01]  /*08b0*/  FMUL R8, R18, 0.79788458347320556641 ;  /* 0x3f4c422a12087820 */ /* 0x000fe20000400000 */
[----:B------:R-:W-:Y:S01]  /*08c0*/  FADD R24, R15, R24 ;  /* 0x000000180f187221 */ /* 0x000fe20000000000 */
[----:B------:R-:W-:Y:S01]  /*08d0*/  FMUL R26, R26, 0.044714998453855514526 ;  /* 0x3d3727131a1a7820 */ /* 0x000fe20000400000 */
[----:B------:R-:W-:Y:S01]  /*08e0*/  FADD R25, R16, R25 ;  /* 0x0000001910197221 */ /* 0x000fe20000000000 */
[----:B0-----:R-:W-:Y:S01]  /*08f0*/  FADD R14, R20, 1 ;  /* 0x3f800000140e7421 */ /* 0x001fe20000000000 */
[----:B------:R-:W0:Y:S01]  /*0900*/  MUFU.TANH R6, R6 ;  /* 0x0000000600067308 */ /* 0x000e220000002400 */
[----:B------:R-:W-:Y:S01]  /*0910*/  FMUL R18, R24, 0.79788458347320556641 ;  /* 0x3f4c422a18127820 */ /* 0x000fe20000400000 */
[----:B------:R-:W-:Y:S01]  /*0920*/  FADD R26, R17, R26 ;  /* 0x0000001a111a7221 */ /* 0x000fe20000000000 */
[----:B------:R-:W-:Y:S01]  /*0930*/  FMUL R24, R19, 0.5 ;  /* 0x3f00000013187820 */ /* 0x000fe20000400000 */
[----:B--2---:R-:W-:Y:S01]  /*0940*/  FADD R19, R23, 1 ;  /* 0x3f80000017137421 */ /* 0x004fe20000000000 */
[----:B------:R-:W-:Y:S01]  /*0950*/  FMUL R20, R25, 0.79788458347320556641 ;  /* 0x3f4c422a19147820 */ /* 0x000fe20000400000 */
[----:B------:R-:W-:Y:S01]  /*0960*/  FMUL R14, R14, R27 ;  /* 0x0000001b0e0e7220 */ /* 0x000fe20000400000 */
[----:B------:R-:W-:Y:S01]  /*0970*/  FMUL R27, R26, 0.79788458347320556641 ;  /* 0x3f4c422a1a1b7820 */ /* 0x000fe20000400000 */
[----:B------:R-:W2:Y:S01]  /*0980*/  MUFU.TANH R8, R8 ;  /* 0x0000000800087308 */ /* 0x000ea20000002400 */
[----:B------:R-:W-:Y:S01]  /*0990*/  FMUL R19, R19, R24 ;  /* 0x0000001813137220 */ /* 0x000fe20000400000 */
[----:B------:R-:W-:Y:S01]  /*09a0*/  FMUL R24, R22, 0.5 ;  /* 0x3f00000016187820 */ /* 0x000fe20000400000 */
[----:B------:R-:W-:Y:S01]  /*09b0*/  FMUL R23, R9, 0.5 ;  /* 0x3f00000009177820 */ /* 0x000fe20000400000 */
[----:B------:R-:W-:Y:S01]  /*09c0*/  FMUL R9, R7, 0.5 ;  /* 0x3f00000007097820 */ /* 0x000fe20000400000 */
[----:B------:R-:W-:Y:S01]  /*09d0*/  FMUL R15, R15, 0.5 ;  /* 0x3f0000000f0f7820 */ /* 0x000fe20000400000 */
[----:B------:R-:W-:-:S02]  /*09e0*/  FMUL R17, R17, 0.5 ;  /* 0x3f00000011117820 */ /* 0x000fc40000400000 */
[----:B------:R-:W3:Y:S01]  /*09f0*/  MUFU.TANH R21, R21 ;  /* 0x0000001500157308 */ /* 0x000ee20000002400 */
[----:B0-----:R-:W-:Y:S01]  /*0a00*/  FADD R25, R6, 1 ;  /* 0x3f80000006197421 */ /* 0x001fe20000000000 */
[----:B-1----:R-:W-:Y:S01]  /*0a10*/  IMAD.WIDE R6, R11, 0x4, R4 ;  /* 0x000000040b067825 */ /* 0x002fe200078e0204 */
[----:B------:R-:W-:-:S03]  /*0a20*/  LEA R11, R0, R11, 0x2 ;  /* 0x0000000b000b7211 */ /* 0x000fc600078e10ff */
[----:B------:R-:W-:Y:S01]  /*0a30*/  FMUL R24, R25, R24 ;  /* 0x0000001819187220 */ /* 0x000fe20000400000 */
[----:B------:R-:W-:Y:S01]  /*0a40*/  FMUL R25, R16, 0.5 ;  /* 0x3f00000010197820 */ /* 0x000fe20000400000 */
[----:B------:R-:W-:Y:S01]  /*0a50*/  ISETP.GE.AND P0, PT, R11, R10, PT ;  /* 0x0000000a0b00720c */ /* 0x000fe20003f06270 */
[----:B------:R-:W0:Y:S01]  /*0a60*/  MUFU.TANH R18, R18 ;  /* 0x0000001200127308 */ /* 0x000e220000002400 */
[----:B--2---:R-:W-:-:S07]  /*0a70*/  FADD R8, R8, 1 ;  /* 0x3f80000008087421 */ /* 0x004fce0000000000 */
[----:B------:R-:W1:Y:S01]  /*0a80*/  MUFU.TANH R22, R27 ;  /* 0x0000001b00167308 */ /* 0x000e620000002400 */
[----:B---3--:R-:W-:Y:S01]  /*0a90*/  FADD R26, R21, 1 ;  /* 0x3f800000151a7421 */ /* 0x008fe20000000000 */
[----:B------:R-:W-:Y:S01]  /*0aa0*/  FMUL R21, R8, R9 ;  /* 0x0000000908157220 */ /* 0x000fe20000400000 */
[----:B------:R-:W-:-:S04]  /*0ab0*/  IMAD.WIDE R8, R0, 0x4, R6 ;  /* 0x0000000400087825 */ /* 0x000fc800078e0206 */
[----:B------:R-:W-:Y:S01]  /*0ac0*/  FMUL R23, R26, R23 ;  /* 0x000000171a177220 */ /* 0x000fe20000400000 */
[----:B------:R-:W2:Y:S01]  /*0ad0*/  MUFU.TANH R20, R20 ;  /* 0x0000001400147308 */ /* 0x000ea20000002400 */
[----:B0-----:R-:W-:-:S03]  /*0ae0*/  FADD R18, R18, 1 ;  /* 0x3f80000012127421 */ /* 0x001fc60000000000 */
[----:B------:R-:W-:Y:S01]  /*0af0*/  F2FP.BF16.F32.PACK_AB R23, R23, R24 ;  /* 0x000000181717723e */ /* 0x000fe200000010ff */
[----:B------:R-:W-:Y:S01]  /*0b00*/  FMUL R18, R18, R15 ;  /* 0x0000000f12127220 */ /* 0x000fe20000400000 */
[----:B-1----:R-:W-:-:S04]  /*0b10*/  FADD R22, R22, 1 ;  /* 0x3f80000016167421 */ /* 0x002fc80000000000 */
[----:B------:R-:W-:Y:S01]  /*0b20*/  F2FP.BF16.F32.PACK_AB R21, R18, R21 ;  /* 0x000000151215723e */ /* 0x000fe200000010ff */
[----:B------:R-:W-:Y:S01]  /*0b30*/  FMUL R15, R22, R17 ;  /* 0x00000011160f7220 */ /* 0x000fe20000400000 */
[----:B------:R-:W-:-:S04]  /*0b40*/  IMAD.WIDE R16, R0, 0x4, R8 ;  /* 0x0000000400107825 */ /* 0x000fc800078e0208 */
[----:B--2---:R-:W-:-:S04]  /*0b50*/  FADD R20, R20, 1 ;  /* 0x3f80000014147421 */ /* 0x004fc80000000000 */
[----:B------:R-:W-:Y:S01]  /*0b60*/  FMUL R20, R20, R25 ;  /* 0x0000001914147220 */ /* 0x000fe20000400000 */
[----:B------:R-:W-:-:S04]  /*0b70*/  F2FP.BF16.F32.PACK_AB R25, R19, R14 ;  /* 0x0000000e1319723e */ /* 0x000fc800000010ff */
[----:B------:R-:W-:Y:S01]  /*0b80*/  F2FP.BF16.F32.PACK_AB R19, R15, R20 ;  /* 0x000000140f13723e */ /* 0x000fe200000010ff */
[----:B------:R-:W-:Y:S01]  /*0b90*/  IMAD.WIDE R14, R0, 0x4, R16 ;  /* 0x00000004000e7825 */ /* 0x000fe200078e0210 */
[----:B------:R0:W-:Y:S04]  /*0ba0*/  STG.E desc[UR4][R6.64], R25 ;  /* 0x0000001906007986 */ /* 0x0001e8000c101904 */
[----:B------:R0:W-:Y:S04]  /*0bb0*/  STG.E desc[UR4][R8.64], R23 ;  /* 0x0000001708007986 */ /* 0x0001e8000c101904 */
[----:B------:R0:W-:Y:S04]  /*0bc0*/  STG.E desc[UR4][R16.64], R21 ;  /* 0x0000001510007986 */ /* 0x0001e8000c101904 */
[----:B------:R0:W-:Y:S01]  /*0bd0*/  STG.E desc[UR4][R14.64], R19 ;  /* 0x000000130e007986 */ /* 0x0001e2000c101904 */
[----:B------:R-:W-:Y:S05]  /*0be0*/  @!P0 BRA `(.L_x_5) ;  /* 0xfffffff800548947 */ /* 0x000fea000383ffff */
.L_x_1:
[----:B------:R-:W-:Y:S05]  /*0bf0*/  BSYNC.RECONVERGENT B0 ;  /* 0x0000000000007941 */ /* 0x000fea0003800200 */
.L_x_0:
[----:B------:R-:W-:Y:S02]  /*0c00*/  ISETP.NE.AND P0, PT, R13, R10, PT ;  /* 0x0000000a0d00720c */ /* 0x000fe40003f05270 */
[----:B------:R-:W-:-:S04]  /*0c10*/  LOP3.LUT R0, R12, 0x1, RZ, 0xc0, !PT ;  /* 0x000000010c007812 */ /* 0x000fc800078ec0ff */
[----:B------:R-:W-:-:S13]  /*0c20*/  ISETP.NE.U32.OR P0, PT, R0, 0x1, P0 ;  /* 0x000000010000780c */ /* 0x000fda0000705470 */
[----:B------:R-:W-:Y:S05]  /*0c30*/  @P0 EXIT ;  /* 0x000000000000094d */ /* 0x000fea0003800000 */
[----:B------:R-:W2:Y:S02]  /*0c40*/  LDC.64 R2, c[0x0][0x380] ;  /* 0x0000e000ff027b82 */ /* 0x000ea40000000a00 */
[----:B--2---:R-:W-:-:S06]  /*0c50*/  IMAD.WIDE R2, R12, 0x2, R2 ;  /* 0x000000020c027825 */ /* 0x004fcc00078e0202 */
[----:B------:R-:W2:Y:S02]  /*0c60*/  LDG.E.U16.CONSTANT R2, desc[UR4][R2.64+-0x2] ;  /* 0xfffffe0402027981 */ /* 0x000ea4000c1e9500 */
[----:B--2---:R-:W-:-:S05]  /*0c70*/  SHF.L.U32 R0, R2, 0x10, RZ ;  /* 0x0000001002007819 */ /* 0x004fca00000006ff */
[C---:B-1----:R-:W-:Y:S01]  /*0c80*/  FMUL R5, R0.reuse, R0 ;  /* 0x0000000000057220 */ /* 0x042fe20000400000 */
[----:B0-----:R-:W-:-:S03]  /*0c90*/  FMUL R7, R0, 0.5 ;  /* 0x3f00000000077820 */ /* 0x001fc60000400000 */
[----:B------:R-:W-:-:S04]  /*0ca0*/  FMUL R5, R0, R5 ;  /* 0x0000000500057220 */ /* 0x000fc80000400000 */
[----:B------:R-:W-:-:S04]  /*0cb0*/  FMUL R5, R5, 0.044714998453855514526 ;  /* 0x3d37271305057820 */ /* 0x000fc80000400000 */
[----:B------:R-:W-:-:S04]  /*0cc0*/  FADD R5, R0, R5 ;  /* 0x0000000500057221 */ /* 0x000fc80000000000 */
[----:B------:R-:W-:Y:S02]  /*0cd0*/  FMUL R6, R5, 0.79788458347320556641 ;  /* 0x3f4c422a05067820 */ /* 0x000fe40000400000 */
[----:B------:R-:W0:Y:S04]  /*0ce0*/  LDC.64 R4, c[0x0][0x388] ;  /* 0x0000e200ff047b82 */ /* 0x000e280000000a00 */
[----:B------:R-:W1:Y:S02]  /*0cf0*/  MUFU.TANH R6, R6 ;  /* 0x0000000600067308 */ /* 0x000e640000002400 */
[----:B-1----:R-:W-:Y:S01]  /*0d00*/  FADD R0, R6, 1 ;  /* 0x3f80000006007421 */ /* 0x002fe20000000000 */
[----:B0-----:R-:W-:-:S04]  /*0d10*/  IMAD.WIDE R12, R12, 0x2, R4 ;  /* 0x000000020c0c7825 */ /* 0x001fc800078e0204 */
[----:B------:R-:W-:-:S05]  /*0d20*/  FMUL R0, R0, R7 ;  /* 0x0000000700007220 */ /* 0x000fca0000400000 */
[----:B------:R-:W-:-:S05]  /*0d30*/  F2FP.BF16.F32.PACK_AB R0, RZ, R0 ;  /* 0x00000000ff00723e */ /* 0x000fca00000010ff */
[----:B------:R-:W-:Y:S01]  /*0d40*/  STG.E.U16 desc[UR4][R12.64+-0x2], R0 ;  /* 0xfffffe000c007986 */ /* 0x000fe2000c101504 */
[----:B------:R-:W-:Y:S05]  /*0d50*/  EXIT ;  /* 0x000000000000794d */ /* 0x000fea0003800000 */
.L_x_6:
[----:B------:R-:W-:-:S00]  /*0d60*/  BRA `(.L_x_6) ;  /* 0xfffffffc00fc7947 */ /* 0x000fc0000383ffff */
[----:B------:R-:W-:-:S00]  /*0d70*/  NOP ;  /* 0x0000000000007918 */ /* 0x000fc00000000000 */
        /* <DEDUP_REMOVED lines=8> */
.L_x_7:


//--------------------- .nv.shared.reserved.0     --------------------------
	.section	.nv.shared.reserved.0,"aw",@nobits
	.weak		__nv_reservedSMEM_offset_0_alias
	.size		__nv_reservedSMEM_offset_0_alias, 0, 64
	.other		__nv_reservedSMEM_offset_0_alias,@"STO_CUDA_RESERVED_SHARED STV_DEFAULT"
__nv_reservedSMEM_offset_0_alias:
	.zero		0
	.zero		64


//--------------------- .nv.constant0._Z16gelu_bf16_kernelPK13__nv_bfloat16PS_i --------------------------
	.section	.nv.constant0._Z16gelu_bf16_kernelPK13__nv_bfloat16PS_i,"a",@progbits
	.sectionflags	@""
	.align	4
.nv.constant0._Z16gelu_bf16_kernelPK13__nv_bfloat16PS_i:
	.zero		916


//--------------------- SYMBOLS --------------------------

	.type		.nv.reservedSmem.offset0,@object
	.size		.nv.reservedSmem.offset0,0x4
